//
// Generated by NVIDIA NVVM Compiler
//
// Compiler Build ID: CL-36424714
// Cuda compilation tools, release 13.0, V13.0.88
// Based on NVVM 20.0.0
//

.version 9.0
.target sm_100
.address_size 64

	// .globl	_Z8d_sobel1PiPjiii
// _ZZ8d_sobel2PiPjiiiE5pic_s has been demoted

.visible .entry _Z8d_sobel1PiPjiii(
	.param .u64 .ptr .align 1 _Z8d_sobel1PiPjiii_param_0,
	.param .u64 .ptr .align 1 _Z8d_sobel1PiPjiii_param_1,
	.param .u32 _Z8d_sobel1PiPjiii_param_2,
	.param .u32 _Z8d_sobel1PiPjiii_param_3,
	.param .u32 _Z8d_sobel1PiPjiii_param_4
)
{
	.reg .pred 	%p<5>;
	.reg .b32 	%r<44>;
	.reg .b64 	%rd<14>;

	ld.param.u64 	%rd3, [_Z8d_sobel1PiPjiii_param_0];
	ld.param.u64 	%rd2, [_Z8d_sobel1PiPjiii_param_1];
	ld.param.u32 	%r4, [_Z8d_sobel1PiPjiii_param_2];
	ld.param.u32 	%r5, [_Z8d_sobel1PiPjiii_param_4];
	cvta.to.global.u64 	%rd1, %rd3;
	mov.u32 	%r6, %tid.x;
	mov.u32 	%r7, %ctaid.x;
	mov.u32 	%r8, %ntid.x;
	mad.lo.s32 	%r1, %r7, %r8, %r6;
	mov.u32 	%r9, %tid.y;
	mov.u32 	%r10, %ctaid.y;
	mov.u32 	%r11, %ntid.y;
	mad.lo.s32 	%r12, %r10, %r11, %r9;
	add.s32 	%r13, %r1, -1;
	setp.gt.u32 	%p1, %r13, 477;
	add.s32 	%r14, %r12, -1;
	setp.gt.u32 	%p2, %r14, 381;
	or.pred  	%p3, %p1, %p2;
	@%p3 bra 	$L__BB0_4;
	cvta.to.global.u64 	%rd4, %rd2;
	mul.lo.s32 	%r15, %r4, %r1;
	add.s32 	%r3, %r15, %r12;
	sub.s32 	%r16, %r15, %r4;
	add.s32 	%r17, %r16, %r12;
	mul.wide.s32 	%rd5, %r17, 4;
	add.s64 	%rd6, %rd4, %rd5;
	ld.global.nc.u32 	%r18, [%rd6+4];
	ld.global.nc.u32 	%r19, [%rd6+-4];
	mul.wide.s32 	%rd7, %r4, 4;
	add.s64 	%rd8, %rd6, %rd7;
	ld.global.nc.u32 	%r20, [%rd8+4];
	shl.b32 	%r21, %r20, 1;
	ld.global.nc.u32 	%r22, [%rd8+-4];
	add.s64 	%rd9, %rd8, %rd7;
	ld.global.nc.u32 	%r23, [%rd9+4];
	ld.global.nc.u32 	%r24, [%rd9+-4];
	sub.s32 	%r25, %r18, %r19;
	add.s32 	%r26, %r25, %r21;
	add.s32 	%r27, %r26, %r23;
	shl.b32 	%r28, %r22, 1;
	add.s32 	%r29, %r28, %r24;
	sub.s32 	%r30, %r27, %r29;
	ld.global.nc.u32 	%r31, [%rd6];
	shl.b32 	%r32, %r31, 1;
	ld.global.nc.u32 	%r33, [%rd9];
	add.s32 	%r34, %r32, %r19;
	add.s32 	%r35, %r34, %r18;
	shl.b32 	%r36, %r33, 1;
	add.s32 	%r37, %r24, %r36;
	add.s32 	%r38, %r37, %r23;
	sub.s32 	%r39, %r35, %r38;
	mul.lo.s32 	%r40, %r30, %r30;
	mad.lo.s32 	%r41, %r39, %r39, %r40;
	setp.le.s32 	%p4, %r41, %r5;
	@%p4 bra 	$L__BB0_3;
	mul.wide.s32 	%rd12, %r3, 4;
	add.s64 	%rd13, %rd1, %rd12;
	mov.b32 	%r43, 255;
	st.global.u32 	[%rd13], %r43;
	bra.uni 	$L__BB0_4;
$L__BB0_3:
	mul.wide.s32 	%rd10, %r3, 4;
	add.s64 	%rd11, %rd1, %rd10;
	mov.b32 	%r42, 0;
	st.global.u32 	[%rd11], %r42;
$L__BB0_4:
	ret;

}
	// .globl	_Z8d_sobel2PiPjiii
.visible .entry _Z8d_sobel2PiPjiii(
	.param .u64 .ptr .align 1 _Z8d_sobel2PiPjiii_param_0,
	.param .u64 .ptr .align 1 _Z8d_sobel2PiPjiii_param_1,
	.param .u32 _Z8d_sobel2PiPjiii_param_2,
	.param .u32 _Z8d_sobel2PiPjiii_param_3,
	.param .u32 _Z8d_sobel2PiPjiii_param_4
)
{
	.reg .pred 	%p<21>;
	.reg .b32 	%r<71>;
	.reg .b64 	%rd<15>;
	// demoted variable
	.shared .align 4 .b8 _ZZ8d_sobel2PiPjiiiE5pic_s[4624];
	ld.param.u64 	%rd6, [_Z8d_sobel2PiPjiii_param_0];
	ld.param.u64 	%rd7, [_Z8d_sobel2PiPjiii_param_1];
	ld.param.u32 	%r13, [_Z8d_sobel2PiPjiii_param_2];
	ld.param.u32 	%r14, [_Z8d_sobel2PiPjiii_param_3];
	ld.param.u32 	%r15, [_Z8d_sobel2PiPjiii_param_4];
	cvta.to.global.u64 	%rd1, %rd7;
	mov.u32 	%r1, %tid.x;
	mov.u32 	%r16, %ctaid.x;
	mov.u32 	%r17, %ntid.x;
	mad.lo.s32 	%r2, %r16, %r17, %r1;
	mov.u32 	%r3, %tid.y;
	mov.u32 	%r18, %ctaid.y;
	mov.u32 	%r19, %ntid.y;
	mad.lo.s32 	%r4, %r18, %r19, %r3;
	mul.lo.s32 	%r5, %r13, %r2;
	add.s32 	%r6, %r5, %r4;
	mul.wide.s32 	%rd8, %r6, 4;
	add.s64 	%rd2, %rd1, %rd8;
	ld.global.nc.u32 	%r20, [%rd2];
	mov.u32 	%r21, _ZZ8d_sobel2PiPjiiiE5pic_s;
	mad.lo.s32 	%r7, %r1, 136, %r21;
	add.s32 	%r8, %r7, 136;
	shl.b32 	%r22, %r3, 2;
	add.s32 	%r9, %r8, %r22;
	st.shared.u32 	[%r9+4], %r20;
	or.b32  	%r23, %r1, %r3;
	setp.ne.s32 	%p1, %r23, 0;
	sub.s32 	%r24, %r5, %r13;
	add.s32 	%r10, %r4, -1;
	add.s32 	%r25, %r10, %r24;
	mul.wide.s32 	%rd9, %r25, 4;
	add.s64 	%rd3, %rd1, %rd9;
	@%p1 bra 	$L__BB1_2;
	ld.global.nc.u32 	%r26, [%rd3];
	st.shared.u32 	[%r9+-136], %r26;
$L__BB1_2:
	setp.ne.s32 	%p2, %r1, 0;
	setp.lt.u32 	%p3, %r3, 31;
	add.s32 	%r11, %r21, %r22;
	or.pred  	%p4, %p2, %p3;
	@%p4 bra 	$L__BB1_4;
	ld.global.nc.u32 	%r30, [%rd3+8];
	st.shared.u32 	[%r11+8], %r30;
$L__BB1_4:
	setp.lt.u32 	%p5, %r1, 31;
	setp.ne.s32 	%p6, %r3, 0;
	add.s32 	%r12, %r5, %r13;
	add.s32 	%r31, %r4, %r12;
	add.s32 	%r32, %r31, 1;
	mul.wide.s32 	%rd10, %r32, 4;
	add.s64 	%rd4, %rd1, %rd10;
	or.pred  	%p7, %p5, %p6;
	@%p7 bra 	$L__BB1_6;
	add.s32 	%r37, %r10, %r12;
	mul.wide.s32 	%rd11, %r37, 4;
	add.s64 	%rd12, %rd1, %rd11;
	ld.global.nc.u32 	%r38, [%rd12];
	st.shared.u32 	[%r7+272], %r38;
	bra.uni 	$L__BB1_11;
$L__BB1_6:
	min.u32 	%r34, %r1, %r3;
	setp.lt.u32 	%p8, %r34, 31;
	@%p8 bra 	$L__BB1_8;
	ld.global.nc.u32 	%r36, [%rd4];
	st.shared.u32 	[%r9+144], %r36;
	bra.uni 	$L__BB1_11;
$L__BB1_8:
	setp.ne.s32 	%p9, %r1, 0;
	@%p9 bra 	$L__BB1_10;
	ld.global.nc.u32 	%r35, [%rd3+4];
	st.shared.u32 	[%r11+4], %r35;
	bra.uni 	$L__BB1_12;
$L__BB1_10:
	setp.lt.u32 	%p10, %r1, 31;
	@%p10 bra 	$L__BB1_12;
$L__BB1_11:
	ld.global.nc.u32 	%r39, [%rd4+-4];
	st.shared.u32 	[%r9+140], %r39;
$L__BB1_12:
	setp.ne.s32 	%p11, %r3, 0;
	@%p11 bra 	$L__BB1_14;
	ld.global.nc.u32 	%r41, [%rd2+-4];
	st.shared.u32 	[%r8], %r41;
	bra.uni 	$L__BB1_16;
$L__BB1_14:
	setp.lt.u32 	%p12, %r3, 31;
	@%p12 bra 	$L__BB1_16;
	ld.global.nc.u32 	%r40, [%rd2+4];
	st.shared.u32 	[%r9+8], %r40;
$L__BB1_16:
	bar.sync 	0;
	ld.shared.u32 	%r42, [%r9+-128];
	ld.shared.u32 	%r43, [%r9+-136];
	ld.shared.u32 	%r44, [%r9+8];
	shl.b32 	%r45, %r44, 1;
	ld.shared.u32 	%r46, [%r9];
	ld.shared.u32 	%r47, [%r9+144];
	ld.shared.u32 	%r48, [%r9+136];
	sub.s32 	%r49, %r42, %r43;
	add.s32 	%r50, %r49, %r45;
	add.s32 	%r51, %r50, %r47;
	shl.b32 	%r52, %r46, 1;
	add.s32 	%r53, %r52, %r48;
	sub.s32 	%r54, %r51, %r53;
	ld.shared.u32 	%r55, [%r9+-132];
	shl.b32 	%r56, %r55, 1;
	ld.shared.u32 	%r57, [%r9+140];
	add.s32 	%r58, %r56, %r43;
	add.s32 	%r59, %r58, %r42;
	shl.b32 	%r60, %r57, 1;
	add.s32 	%r61, %r48, %r60;
	add.s32 	%r62, %r61, %r47;
	sub.s32 	%r63, %r59, %r62;
	mul.lo.s32 	%r64, %r54, %r54;
	mad.lo.s32 	%r65, %r63, %r63, %r64;
	bar.sync 	0;
	setp.le.s32 	%p13, %r65, %r15;
	cvta.to.global.u64 	%rd13, %rd6;
	add.s64 	%rd5, %rd13, %rd8;
	@%p13 bra 	$L__BB1_18;
	mov.b32 	%r67, 255;
	st.global.u32 	[%rd5], %r67;
	bra.uni 	$L__BB1_19;
$L__BB1_18:
	mov.b32 	%r66, 0;
	st.global.u32 	[%rd5], %r66;
$L__BB1_19:
	setp.ne.s32 	%p14, %r2, 0;
	setp.ne.s32 	%p15, %r4, 0;
	and.pred  	%p16, %p14, %p15;
	add.s32 	%r68, %r14, -1;
	setp.ne.s32 	%p17, %r2, %r68;
	and.pred  	%p18, %p16, %p17;
	add.s32 	%r69, %r13, -1;
	setp.ne.s32 	%p19, %r4, %r69;
	and.pred  	%p20, %p18, %p19;
	@%p20 bra 	$L__BB1_21;
	mov.b32 	%r70, 0;
	st.global.u32 	[%rd5], %r70;
$L__BB1_21:
	ret;

}


// ===== COMPILED SASS (sm_100) =====

	.target	sm_100

	.elftype	@"ET_EXEC"


//--------------------- .note.nv.tkinfo           --------------------------
	.section	.note.nv.tkinfo,"",@"SHT_NOTE"
	.sectionflags	@"SHF_NOTE_NV_TKINFO"
	.tkinfo
        /*0018*/ 	.word	0x00000002
        /*0030*/ 	.string	""
        /*0030*/ 	.string	"ptxas"
        /*0030*/ 	.string	"Cuda compilation tools, release 13.0, V13.0.88"
        /*0030*/ 	.string	"Build cuda_13.0.r13.0/compiler.36424714_0"
        /*0030*/ 	.string	"-arch sm_100 -m 64 "



//--------------------- .note.nv.cuinfo           --------------------------
	.section	.note.nv.cuinfo,"",@"SHT_NOTE"
	.sectionflags	@"SHF_NOTE_NV_CUINFO"
        /*0018*/ 	.short	0x0002
        /*001a*/ 	.short	0x0064
        /*001c*/ 	.short	0x0082
	.zero		2


//--------------------- .nv.info                  --------------------------
	.section	.nv.info,"",@"SHT_CUDA_INFO"
	.align	4


	//----- nvinfo : EIATTR_REGCOUNT
	.align		4
        /*0000*/ 	.byte	0x04, 0x2f
        /*0002*/ 	.short	(.L_1 - .L_0)
	.align		4
.L_0:
        /*0004*/ 	.word	index@(_Z8d_sobel1PiPjiii)
        /*0008*/ 	.word	0x00000015


	//----- nvinfo : EIATTR_FRAME_SIZE
	.align		4
.L_1:
        /*000c*/ 	.byte	0x04, 0x11
        /*000e*/ 	.short	(.L_3 - .L_2)
	.align		4
.L_2:
        /*0010*/ 	.word	index@(_Z8d_sobel1PiPjiii)
        /*0014*/ 	.word	0x00000000


	//----- nvinfo : EIATTR_REGCOUNT
	.align		4
.L_3:
        /*0018*/ 	.byte	0x04, 0x2f
        /*001a*/ 	.short	(.L_5 - .L_4)
	.align		4
.L_4:
        /*001c*/ 	.word	index@(_Z8d_sobel2PiPjiii)
        /*0020*/ 	.word	0x0000001a


	//----- nvinfo : EIATTR_FRAME_SIZE
	.align		4
.L_5:
        /*0024*/ 	.byte	0x04, 0x11
        /*0026*/ 	.short	(.L_7 - .L_6)
	.align		4
.L_6:
        /*0028*/ 	.word	index@(_Z8d_sobel2PiPjiii)
        /*002c*/ 	.word	0x00000000


	//----- nvinfo : EIATTR_MIN_STACK_SIZE
	.align		4
.L_7:
        /*0030*/ 	.byte	0x04, 0x12
        /*0032*/ 	.short	(.L_9 - .L_8)
	.align		4
.L_8:
        /*0034*/ 	.word	index@(_Z8d_sobel2PiPjiii)
        /*0038*/ 	.word	0x00000000


	//----- nvinfo : EIATTR_MIN_STACK_SIZE
	.align		4
.L_9:
        /*003c*/ 	.byte	0x04, 0x12
        /*003e*/ 	.short	(.L_11 - .L_10)
	.align		4
.L_10:
        /*0040*/ 	.word	index@(_Z8d_sobel1PiPjiii)
        /*0044*/ 	.word	0x00000000
.L_11:


//--------------------- .nv.compat                --------------------------
	.section	.nv.compat,"",@"SHT_CUDA_COMPAT_INFO"
	.align	4
        /*0000*/ 	.byte	0x02, 0x09, 0x00, 0x00, 0x02, 0x02, 0x01, 0x00, 0x02, 0x05, 0x05, 0x00, 0x03, 0x07, 0x01, 0x01
        /*0010*/ 	.byte	0x02, 0x03, 0x00, 0x00, 0x02, 0x06, 0x01, 0x00, 0x04, 0x0b, 0x08, 0x00, 0x09, 0x00, 0x00, 0x00
        /*0020*/ 	.byte	0x00, 0x00, 0x00, 0x00


//--------------------- .nv.info._Z8d_sobel2PiPjiii --------------------------
	.section	.nv.info._Z8d_sobel2PiPjiii,"",@"SHT_CUDA_INFO"
	.sectionflags	@""
	.align	4


	//----- nvinfo : EIATTR_CUDA_API_VERSION
	.align		4
        /*0000*/ 	.byte	0x04, 0x37
        /*0002*/ 	.short	(.L_13 - .L_12)
.L_12:
        /*0004*/ 	.word	0x00000082


	//----- nvinfo : EIATTR_KPARAM_INFO
	.align		4
.L_13:
        /*0008*/ 	.byte	0x04, 0x17
        /*000a*/ 	.short	(.L_15 - .L_14)
.L_14:
        /*000c*/ 	.word	0x00000000
        /*0010*/ 	.short	0x0004
        /*0012*/ 	.short	0x0018
        /*0014*/ 	.byte	0x00, 0xf0, 0x11, 0x00


	//----- nvinfo : EIATTR_KPARAM_INFO
	.align		4
.L_15:
        /*0018*/ 	.byte	0x04, 0x17
        /*001a*/ 	.short	(.L_17 - .L_16)
.L_16:
        /*001c*/ 	.word	0x00000000
        /*0020*/ 	.short	0x0003
        /*0022*/ 	.short	0x0014
        /*0024*/ 	.byte	0x00, 0xf0, 0x11, 0x00


	//----- nvinfo : EIATTR_KPARAM_INFO
	.align		4
.L_17:
        /*0028*/ 	.byte	0x04, 0x17
        /*002a*/ 	.short	(.L_19 - .L_18)
.L_18:
        /*002c*/ 	.word	0x00000000
        /*0030*/ 	.short	0x0002
        /*0032*/ 	.short	0x0010
        /*0034*/ 	.byte	0x00, 0xf0, 0x11, 0x00


	//----- nvinfo : EIATTR_KPARAM_INFO
	.align		4
.L_19:
        /*0038*/ 	.byte	0x04, 0x17
        /*003a*/ 	.short	(.L_21 - .L_20)
.L_20:
        /*003c*/ 	.word	0x00000000
        /*0040*/ 	.short	0x0001
        /*0042*/ 	.short	0x0008
        /*0044*/ 	.byte	0x00, 0xf5, 0x21, 0x00


	//----- nvinfo : EIATTR_KPARAM_INFO
	.align		4
.L_21:
        /*0048*/ 	.byte	0x04, 0x17
        /*004a*/ 	.short	(.L_23 - .L_22)
.L_22:
        /*004c*/ 	.word	0x00000000
        /*0050*/ 	.short	0x0000
        /*0052*/ 	.short	0x0000
        /*0054*/ 	.byte	0x00, 0xf5, 0x21, 0x00


	//----- nvinfo : EIATTR_SPARSE_MMA_MASK
	.align		4
.L_23:
        /*0058*/ 	.byte	0x03, 0x50
        /*005a*/ 	.short	0x0000


	//----- nvinfo : EIATTR_MAXREG_COUNT
	.align		4
        /*005c*/ 	.byte	0x03, 0x1b
        /*005e*/ 	.short	0x00ff


	//----- nvinfo : EIATTR_NUM_BARRIERS
	.align		4
        /*0060*/ 	.byte	0x02, 0x4c
        /*0062*/ 	.byte	0x01
	.zero		1


	//----- nvinfo : EIATTR_MERCURY_ISA_VERSION
	.align		4
        /*0064*/ 	.byte	0x03, 0x5f
        /*0066*/ 	.short	0x0101


	//----- nvinfo : EIATTR_VRC_CTA_INIT_COUNT
	.align		4
        /*0068*/ 	.byte	0x02, 0x4a
	.zero		1
	.zero		1


	//----- nvinfo : EIATTR_EXIT_INSTR_OFFSETS
	.align		4
        /*006c*/ 	.byte	0x04, 0x1c
        /*006e*/ 	.short	(.L_25 - .L_24)


	//   ....[0]....
.L_24:
        /*0070*/ 	.word	0x000006c0


	//   ....[1]....
        /*0074*/ 	.word	0x000006e0


	//----- nvinfo : EIATTR_CRS_STACK_SIZE
	.align		4
.L_25:
        /*0078*/ 	.byte	0x04, 0x1e
        /*007a*/ 	.short	(.L_27 - .L_26)
.L_26:
        /*007c*/ 	.word	0x00000000


	//----- nvinfo : EIATTR_CBANK_PARAM_SIZE
	.align		4
.L_27:
        /*0080*/ 	.byte	0x03, 0x19
        /*0082*/ 	.short	0x001c


	//----- nvinfo : EIATTR_PARAM_CBANK
	.align		4
        /*0084*/ 	.byte	0x04, 0x0a
        /*0086*/ 	.short	(.L_29 - .L_28)
	.align		4
.L_28:
        /*0088*/ 	.word	index@(.nv.constant0._Z8d_sobel2PiPjiii)
        /*008c*/ 	.short	0x0380
        /*008e*/ 	.short	0x001c


	//----- nvinfo : EIATTR_SW_WAR
	.align		4
.L_29:
        /*0090*/ 	.byte	0x04, 0x36
        /*0092*/ 	.short	(.L_31 - .L_30)
.L_30:
        /*0094*/ 	.word	0x00000008
.L_31:


//--------------------- .nv.info._Z8d_sobel1PiPjiii --------------------------
	.section	.nv.info._Z8d_sobel1PiPjiii,"",@"SHT_CUDA_INFO"
	.sectionflags	@""
	.align	4


	//----- nvinfo : EIATTR_CUDA_API_VERSION
	.align		4
        /*0000*/ 	.byte	0x04, 0x37
        /*0002*/ 	.short	(.L_33 - .L_32)
.L_32:
        /*0004*/ 	.word	0x00000082


	//----- nvinfo : EIATTR_KPARAM_INFO
	.align		4
.L_33:
        /*0008*/ 	.byte	0x04, 0x17
        /*000a*/ 	.short	(.L_35 - .L_34)
.L_34:
        /*000c*/ 	.word	0x00000000
        /*0010*/ 	.short	0x0004
        /*0012*/ 	.short	0x0018
        /*0014*/ 	.byte	0x00, 0xf0, 0x11, 0x00


	//----- nvinfo : EIATTR_KPARAM_INFO
	.align		4
.L_35:
        /*0018*/ 	.byte	0x04, 0x17
        /*001a*/ 	.short	(.L_37 - .L_36)
.L_36:
        /*001c*/ 	.word	0x00000000
        /*0020*/ 	.short	0x0003
        /*0022*/ 	.short	0x0014
        /*0024*/ 	.byte	0x00, 0xf0, 0x11, 0x00


	//----- nvinfo : EIATTR_KPARAM_INFO
	.align		4
.L_37:
        /*0028*/ 	.byte	0x04, 0x17
        /*002a*/ 	.short	(.L_39 - .L_38)
.L_38:
        /*002c*/ 	.word	0x00000000
        /*0030*/ 	.short	0x0002
        /*0032*/ 	.short	0x0010
        /*0034*/ 	.byte	0x00, 0xf0, 0x11, 0x00


	//----- nvinfo : EIATTR_KPARAM_INFO
	.align		4
.L_39:
        /*0038*/ 	.byte	0x04, 0x17
        /*003a*/ 	.short	(.L_41 - .L_40)
.L_40:
        /*003c*/ 	.word	0x00000000
        /*0040*/ 	.short	0x0001
        /*0042*/ 	.short	0x0008
        /*0044*/ 	.byte	0x00, 0xf5, 0x21, 0x00


	//----- nvinfo : EIATTR_KPARAM_INFO
	.align		4
.L_41:
        /*0048*/ 	.byte	0x04, 0x17
        /*004a*/ 	.short	(.L_43 - .L_42)
.L_42:
        /*004c*/ 	.word	0x00000000
        /*0050*/ 	.short	0x0000
        /*0052*/ 	.short	0x0000
        /*0054*/ 	.byte	0x00, 0xf5, 0x21, 0x00


	//----- nvinfo : EIATTR_SPARSE_MMA_MASK
	.align		4
.L_43:
        /*0058*/ 	.byte	0x03, 0x50
        /*005a*/ 	.short	0x0000


	//----- nvinfo : EIATTR_MAXREG_COUNT
	.align		4
        /*005c*/ 	.byte	0x03, 0x1b
        /*005e*/ 	.short	0x00ff


	//----- nvinfo : EIATTR_MERCURY_ISA_VERSION
	.align		4
        /*0060*/ 	.byte	0x03, 0x5f
        /*0062*/ 	.short	0x0101


	//----- nvinfo : EIATTR_VRC_CTA_INIT_COUNT
	.align		4
        /*0064*/ 	.byte	0x02, 0x4a
	.zero		1
	.zero		1


	//----- nvinfo : EIATTR_EXIT_INSTR_OFFSETS
	.align		4
        /*0068*/ 	.byte	0x04, 0x1c
        /*006a*/ 	.short	(.L_45 - .L_44)


	//   ....[0]....
.L_44:
        /*006c*/ 	.word	0x000000d0


	//   ....[1]....
        /*0070*/ 	.word	0x000002f0


	//   ....[2]....
        /*0074*/ 	.word	0x00000330


	//----- nvinfo : EIATTR_CBANK_PARAM_SIZE
	.align		4
.L_45:
        /*0078*/ 	.byte	0x03, 0x19
        /*007a*/ 	.short	0x001c


	//----- nvinfo : EIATTR_PARAM_CBANK
	.align		4
        /*007c*/ 	.byte	0x04, 0x0a
        /*007e*/ 	.short	(.L_47 - .L_46)
	.align		4
.L_46:
        /*0080*/ 	.word	index@(.nv.constant0._Z8d_sobel1PiPjiii)
        /*0084*/ 	.short	0x0380
        /*0086*/ 	.short	0x001c


	//----- nvinfo : EIATTR_SW_WAR
	.align		4
.L_47:
        /*0088*/ 	.byte	0x04, 0x36
        /*008a*/ 	.short	(.L_49 - .L_48)
.L_48:
        /*008c*/ 	.word	0x00000008
.L_49:


//--------------------- .nv.callgraph             --------------------------
	.section	.nv.callgraph,"",@"SHT_CUDA_CALLGRAPH"
	.align	4
	.sectionentsize	8
	.align		4
        /*0000*/ 	.word	0x00000000
	.align		4
        /*0004*/ 	.word	0xffffffff
	.align		4
        /*0008*/ 	.word	0x00000000
	.align		4
        /*000c*/ 	.word	0xfffffffe
	.align		4
        /*0010*/ 	.word	0x00000000
	.align		4
        /*0014*/ 	.word	0xfffffffd
	.align		4
        /*0018*/ 	.word	0x00000000
	.align		4
        /*001c*/ 	.word	0xfffffffc


//--------------------- .text._Z8d_sobel2PiPjiii  --------------------------
	.section	.text._Z8d_sobel2PiPjiii,"ax",@progbits
	.align	128
        .global         _Z8d_sobel2PiPjiii
        .type           _Z8d_sobel2PiPjiii,@function
        .size           _Z8d_sobel2PiPjiii,(.L_x_11 - _Z8d_sobel2PiPjiii)
        .other          _Z8d_sobel2PiPjiii,@"STO_CUDA_ENTRY STV_DEFAULT"
_Z8d_sobel2PiPjiii:
.text._Z8d_sobel2PiPjiii:
[----:B------:R-:W-:Y:S01]  /*0000*/  LDC R1, c[0x0][0x37c] ;  /* 0x0000df00ff017b82 */ /* 0x000fe20000000800 */
[----:B------:R-:W0:Y:S07]  /*0010*/  S2R R10, SR_TID.Y ;  /* 0x00000000000a7919 */ /* 0x000e2e0000002200 */
[----:B------:R-:W1:Y:S01]  /*0020*/  LDC R2, c[0x0][0x360] ;  /* 0x0000d800ff027b82 */ /* 0x000e620000000800 */
[----:B------:R-:W2:Y:S01]  /*0030*/  LDCU.64 UR6, c[0x0][0x358] ;  /* 0x00006b00ff0677ac */ /* 0x000ea20008000a00 */
[----:B------:R-:W3:Y:S06]  /*0040*/  S2R R13, SR_TID.X ;  /* 0x00000000000d7919 */ /* 0x000eec0000002100 */
[----:B------:R-:W1:Y:S08]  /*0050*/  S2UR UR4, SR_CTAID.X ;  /* 0x00000000000479c3 */ /* 0x000e700000002500 */
[----:B------:R-:W4:Y:S08]  /*0060*/  S2UR UR5, SR_CTAID.Y ;  /* 0x00000000000579c3 */ /* 0x000f300000002600 */
[----:B------:R-:W4:Y:S01]  /*0070*/  LDC R3, c[0x0][0x364] ;  /* 0x0000d900ff037b82 */ /* 0x000f220000000800 */
[----:B0-----:R-:W-:-:S07]  /*0080*/  ISETP.NE.AND P0, PT, R10, RZ, PT ;  /* 0x000000ff0a00720c */ /* 0x001fce0003f05270 */
[----:B------:R-:W0:Y:S01]  /*0090*/  LDC R0, c[0x0][0x390] ;  /* 0x0000e400ff007b82 */ /* 0x000e220000000800 */
[----:B------:R-:W-:Y:S02]  /*00a0*/  ISETP.GE.U32.AND P1, PT, R10, 0x1f, PT ;  /* 0x0000001f0a00780c */ /* 0x000fe40003f26070 */
[C---:B---3--:R-:W-:Y:S01]  /*00b0*/  ISETP.LT.U32.OR P4, PT, R13.reuse, 0x1f, P0 ;  /* 0x0000001f0d00780c */ /* 0x048fe20000781470 */
[----:B-1----:R-:W-:Y:S01]  /*00c0*/  IMAD R11, R2, UR4, R13 ;  /* 0x00000004020b7c24 */ /* 0x002fe2000f8e020d */
[C---:B------:R-:W-:Y:S02]  /*00d0*/  LOP3.LUT P2, RZ, R13.reuse, R10, RZ, 0xfc, !PT ;  /* 0x0000000a0dff7212 */ /* 0x040fe4000784fcff */
[----:B------:R-:W-:Y:S01]  /*00e0*/  ISETP.NE.OR P3, PT, R13, RZ, !P1 ;  /* 0x000000ff0d00720c */ /* 0x000fe20004f65670 */
[----:B------:R-:W1:Y:S01]  /*00f0*/  LDC.64 R6, c[0x0][0x388] ;  /* 0x0000e200ff067b82 */ /* 0x000e620000000a00 */
[----:B----4-:R-:W-:-:S04]  /*0100*/  IMAD R8, R3, UR5, R10 ;  /* 0x0000000503087c24 */ /* 0x010fc8000f8e020a */
[----:B------:R-:W-:Y:S02]  /*0110*/  VIADD R3, R8, 0xffffffff ;  /* 0xffffffff08037836 */ /* 0x000fe40000000000 */
[CCC-:B0-----:R-:W-:Y:S02]  /*0120*/  IMAD R18, R11.reuse, R0.reuse, R0.reuse ;  /* 0x000000000b127224 */ /* 0x1c1fe400078e0200 */
[CC--:B------:R-:W-:Y:S02]  /*0130*/  IMAD R2, R11.reuse, R0.reuse, -R0 ;  /* 0x000000000b027224 */ /* 0x0c0fe400078e0a00 */
[----:B------:R-:W-:Y:S01]  /*0140*/  IMAD R9, R11, R0, R8 ;  /* 0x000000000b097224 */ /* 0x000fe200078e0208 */
[----:B------:R-:W-:Y:S01]  /*0150*/  @!P4 IADD3 R15, PT, PT, R3, R18, RZ ;  /* 0x00000012030fc210 */ /* 0x000fe20007ffe0ff */
[----:B------:R-:W-:Y:S02]  /*0160*/  IMAD.IADD R5, R2, 0x1, R3 ;  /* 0x0000000102057824 */ /* 0x000fe400078e0203 */
[----:B-1----:R-:W-:-:S04]  /*0170*/  IMAD.WIDE R2, R9, 0x4, R6 ;  /* 0x0000000409027825 */ /* 0x002fc800078e0206 */
[--C-:B------:R-:W-:Y:S01]  /*0180*/  IMAD.WIDE R4, R5, 0x4, R6.reuse ;  /* 0x0000000405047825 */ /* 0x100fe200078e0206 */
[----:B--2---:R-:W2:Y:S03]  /*0190*/  LDG.E.CONSTANT R17, desc[UR6][R2.64] ;  /* 0x0000000602117981 */ /* 0x004ea6000c1e9900 */
[----:B------:R-:W-:Y:S01]  /*01a0*/  @!P4 IMAD.WIDE R14, R15, 0x4, R6 ;  /* 0x000000040f0ec825 */ /* 0x000fe200078e0206 */
[----:B------:R-:W3:Y:S04]  /*01b0*/  @!P2 LDG.E.CONSTANT R21, desc[UR6][R4.64] ;  /* 0x000000060415a981 */ /* 0x000ee8000c1e9900 */
[----:B------:R-:W4:Y:S04]  /*01c0*/  @!P3 LDG.E.CONSTANT R23, desc[UR6][R4.64+0x8] ;  /* 0x000008060417b981 */ /* 0x000f28000c1e9900 */
[----:B------:R0:W5:Y:S01]  /*01d0*/  @!P4 LDG.E.CONSTANT R14, desc[UR6][R14.64] ;  /* 0x000000060e0ec981 */ /* 0x000162000c1e9900 */
[----:B------:R-:W1:Y:S01]  /*01e0*/  S2R R19, SR_CgaCtaId ;  /* 0x0000000000137919 */ /* 0x000e620000008800 */
[----:B------:R-:W-:-:S04]  /*01f0*/  MOV R12, 0x400 ;  /* 0x00000400000c7802 */ /* 0x000fc80000000f00 */
[----:B-1----:R-:W-:-:S05]  /*0200*/  LEA R16, R19, R12, 0x18 ;  /* 0x0000000c13107211 */ /* 0x002fca00078ec0ff */
[--C-:B------:R-:W-:Y:S02]  /*0210*/  IMAD R19, R13, 0x88, R16.reuse ;  /* 0x000000880d137824 */ /* 0x100fe400078e0210 */
[C---:B------:R-:W-:Y:S02]  /*0220*/  IMAD R16, R10.reuse, 0x4, R16 ;  /* 0x000000040a107824 */ /* 0x040fe400078e0210 */
[----:B------:R-:W-:Y:S01]  /*0230*/  IMAD R12, R10, 0x4, R19 ;  /* 0x000000040a0c7824 */ /* 0x000fe200078e0213 */
[----:B0-----:R-:W-:Y:S01]  /*0240*/  IADD3 R15, PT, PT, R8, 0x1, R18 ;  /* 0x00000001080f7810 */ /* 0x001fe20007ffe012 */
[----:B------:R-:W-:Y:S04]  /*0250*/  BSSY.RECONVERGENT B1, `(.L_x_0) ;  /* 0x000001a000017945 */ /* 0x000fe80003800200 */
[----:B------:R-:W-:Y:S01]  /*0260*/  BSSY.RELIABLE B0, `(.L_x_1) ;  /* 0x0000016000007945 */ /* 0x000fe20003800100 */
[----:B------:R-:W-:Y:S01]  /*0270*/  IMAD.WIDE R6, R15, 0x4, R6 ;  /* 0x000000040f067825 */ /* 0x000fe200078e0206 */
[----:B--2---:R0:W-:Y:S04]  /*0280*/  STS [R12+0x8c], R17 ;  /* 0x00008c110c007388 */ /* 0x0041e80000000800 */
[----:B---3--:R0:W-:Y:S04]  /*0290*/  @!P2 STS [R12], R21 ;  /* 0x000000150c00a388 */ /* 0x0081e80000000800 */
[----:B----4-:R0:W-:Y:S04]  /*02a0*/  @!P3 STS [R16+0x8], R23 ;  /* 0x000008171000b388 */ /* 0x0101e80000000800 */
[----:B-----5:R0:W-:Y:S01]  /*02b0*/  @!P4 STS [R19+0x110], R14 ;  /* 0x0001100e1300c388 */ /* 0x0201e20000000800 */
[----:B------:R-:W-:Y:S05]  /*02c0*/  @!P4 BRA `(.L_x_2) ;  /* 0x00000000003cc947 */ /* 0x000fea0003800000 */
[----:B------:R-:W-:-:S04]  /*02d0*/  VIMNMX.U32 R10, PT, PT, R13, R10, PT ;  /* 0x0000000a0d0a7248 */ /* 0x000fc80003fe0000 */
[----:B------:R-:W-:-:S13]  /*02e0*/  ISETP.GE.U32.AND P2, PT, R10, 0x1f, PT ;  /* 0x0000001f0a00780c */ /* 0x000fda0003f46070 */
[----:B------:R-:W-:Y:S05]  /*02f0*/  @!P2 BRA `(.L_x_3) ;  /* 0x00000000000ca947 */ /* 0x000fea0003800000 */
[----:B------:R-:W2:Y:S04]  /*0300*/  LDG.E.CONSTANT R5, desc[UR6][R6.64] ;  /* 0x0000000606057981 */ /* 0x000ea8000c1e9900 */
[----:B--2---:R1:W-:Y:S01]  /*0310*/  STS [R12+0x118], R5 ;  /* 0x000118050c007388 */ /* 0x0043e20000000800 */
[----:B------:R-:W-:Y:S05]  /*0320*/  BRA `(.L_x_2) ;  /* 0x0000000000247947 */ /* 0x000fea0003800000 */
.L_x_3:
[----:B------:R-:W-:-:S13]  /*0330*/  ISETP.NE.AND P2, PT, R13, RZ, PT ;  /* 0x000000ff0d00720c */ /* 0x000fda0003f45270 */
[----:B------:R-:W-:Y:S05]  /*0340*/  @!P2 BREAK.RELIABLE B0 ;  /* 0x000000000000a942 */ /* 0x000fea0003800100 */
[----:B------:R-:W-:Y:S05]  /*0350*/  @P2 BRA `(.L_x_4) ;  /* 0x00000000000c2947 */ /* 0x000fea0003800000 */
[----:B------:R-:W2:Y:S04]  /*0360*/  LDG.E.CONSTANT R5, desc[UR6][R4.64+0x4] ;  /* 0x0000040604057981 */ /* 0x000ea8000c1e9900 */
[----:B--2---:R1:W-:Y:S01]  /*0370*/  STS [R16+0x4], R5 ;  /* 0x0000040510007388 */ /* 0x0043e20000000800 */
[----:B------:R-:W-:Y:S05]  /*0380*/  BRA `(.L_x_5) ;  /* 0x0000000000187947 */ /* 0x000fea0003800000 */
.L_x_4:
[----:B------:R-:W-:-:S13]  /*0390*/  ISETP.GE.U32.AND P2, PT, R13, 0x1f, PT ;  /* 0x0000001f0d00780c */ /* 0x000fda0003f46070 */
[----:B------:R-:W-:Y:S05]  /*03a0*/  @!P2 BREAK.RELIABLE B0 ;  /* 0x000000000000a942 */ /* 0x000fea0003800100 */
[----:B------:R-:W-:Y:S05]  /*03b0*/  @!P2 BRA `(.L_x_5) ;  /* 0x00000000000ca947 */ /* 0x000fea0003800000 */
.L_x_2:
[----:B------:R-:W-:Y:S05]  /*03c0*/  BSYNC.RELIABLE B0 ;  /* 0x0000000000007941 */ /* 0x000fea0003800100 */
.L_x_1:
[----:B------:R-:W2:Y:S04]  /*03d0*/  LDG.E.CONSTANT R7, desc[UR6][R6.64+-0x4] ;  /* 0xfffffc0606077981 */ /* 0x000ea8000c1e9900 */
[----:B--2---:R2:W-:Y:S02]  /*03e0*/  STS [R12+0x114], R7 ;  /* 0x000114070c007388 */ /* 0x0045e40000000800 */
.L_x_5:
[----:B------:R-:W-:Y:S05]  /*03f0*/  BSYNC.RECONVERGENT B1 ;  /* 0x0000000000017941 */ /* 0x000fea0003800200 */
.L_x_0:
[----:B------:R-:W-:Y:S05]  /*0400*/  WARPSYNC.ALL ;  /* 0x0000000000007948 */ /* 0x000fea0003800000 */
[----:B------:R-:W-:Y:S04]  /*0410*/  BSSY.RECONVERGENT B1, `(.L_x_6) ;  /* 0x0000008000017945 */ /* 0x000fe80003800200 */
[----:B------:R-:W-:Y:S05]  /*0420*/  @P0 BRA `(.L_x_7) ;  /* 0x00000000000c0947 */ /* 0x000fea0003800000 */
[----:B------:R-:W3:Y:S04]  /*0430*/  LDG.E.CONSTANT R2, desc[UR6][R2.64+-0x4] ;  /* 0xfffffc0602027981 */ /* 0x000ee8000c1e9900 */
[----:B---3--:R3:W-:Y:S01]  /*0440*/  STS [R19+0x88], R2 ;  /* 0x0000880213007388 */ /* 0x0087e20000000800 */
[----:B------:R-:W-:Y:S05]  /*0450*/  BRA `(.L_x_8) ;  /* 0x00000000000c7947 */ /* 0x000fea0003800000 */
.L_x_7:
[----:B------:R-:W-:Y:S05]  /*0460*/  @!P1 BRA `(.L_x_8) ;  /* 0x0000000000089947 */ /* 0x000fea0003800000 */
[----:B------:R-:W3:Y:S04]  /*0470*/  LDG.E.CONSTANT R3, desc[UR6][R2.64+0x4] ;  /* 0x0000040602037981 */ /* 0x000ee8000c1e9900 */
[----:B---3--:R4:W-:Y:S02]  /*0480*/  STS [R12+0x90], R3 ;  /* 0x000090030c007388 */ /* 0x0089e40000000800 */
.L_x_8:
[----:B------:R-:W-:Y:S05]  /*0490*/  BSYNC.RECONVERGENT B1 ;  /* 0x0000000000017941 */ /* 0x000fea0003800200 */
.L_x_6:
[----:B------:R-:W-:Y:S01]  /*04a0*/  BAR.SYNC.DEFER_BLOCKING 0x0 ;  /* 0x0000000000007b1d */ /* 0x000fe20000010000 */
[----:B------:R-:W-:-:S04]  /*04b0*/  ISETP.NE.AND P0, PT, R8, RZ, PT ;  /* 0x000000ff0800720c */ /* 0x000fc80003f05270 */
[----:B------:R-:W-:Y:S01]  /*04c0*/  ISETP.NE.AND P0, PT, R11, RZ, P0 ;  /* 0x000000ff0b00720c */ /* 0x000fe20000705270 */
[----:B------:R-:W5:Y:S01]  /*04d0*/  LDCU UR5, c[0x0][0x398] ;  /* 0x00007300ff0577ac */ /* 0x000f620008000800 */
[----:B------:R-:W0:Y:S01]  /*04e0*/  LDCU UR4, c[0x0][0x394] ;  /* 0x00007280ff0477ac */ /* 0x000e220008000800 */
[----:B------:R-:W-:Y:S04]  /*04f0*/  LDS R4, [R12+0x8] ;  /* 0x000008000c047984 */ /* 0x000fe80000000800 */
[----:B----4-:R-:W2:Y:S01]  /*0500*/  LDS R3, [R12] ;  /* 0x000000000c037984 */ /* 0x010ea20000000800 */
[----:B0-----:R-:W-:-:S03]  /*0510*/  UIADD3 UR4, UPT, UPT, UR4, -0x1, URZ ;  /* 0xffffffff04047890 */ /* 0x001fc6000fffe0ff */
[----:B-1----:R-:W-:Y:S03]  /*0520*/  LDS R5, [R12+0x88] ;  /* 0x000088000c057984 */ /* 0x002fe60000000800 */
[----:B------:R-:W-:Y:S01]  /*0530*/  ISETP.NE.AND P0, PT, R11, UR4, P0 ;  /* 0x000000040b007c0c */ /* 0x000fe20008705270 */
[----:B------:R-:W0:Y:S04]  /*0540*/  LDS R10, [R12+0x110] ;  /* 0x000110000c0a7984 */ /* 0x000e280000000800 */
[----:B------:R-:W1:Y:S04]  /*0550*/  LDS R13, [R12+0x114] ;  /* 0x000114000c0d7984 */ /* 0x000e680000000800 */
[----:B---3--:R-:W3:Y:S04]  /*0560*/  LDS R2, [R12+0x90] ;  /* 0x000090000c027984 */ /* 0x008ee80000000800 */
[----:B------:R-:W4:Y:S04]  /*0570*/  LDS R6, [R12+0x118] ;  /* 0x000118000c067984 */ /* 0x000f280000000800 */
[----:B------:R-:W5:Y:S01]  /*0580*/  LDS R14, [R12+0x4] ;  /* 0x000004000c0e7984 */ /* 0x000f620000000800 */
[----:B--2---:R-:W-:Y:S01]  /*0590*/  IADD3 R7, PT, PT, R4, -R3, RZ ;  /* 0x8000000304077210 */ /* 0x004fe20007ffe0ff */
[----:B0-----:R-:W-:-:S02]  /*05a0*/  IMAD R5, R5, 0x2, R10 ;  /* 0x0000000205057824 */ /* 0x001fc400078e020a */
[----:B-1----:R-:W-:Y:S01]  /*05b0*/  IMAD R13, R13, 0x2, R10 ;  /* 0x000000020d0d7824 */ /* 0x002fe200078e020a */
[----:B---3--:R-:W-:-:S03]  /*05c0*/  LEA R7, R2, R7, 0x1 ;  /* 0x0000000702077211 */ /* 0x008fc600078e08ff */
[----:B----4-:R-:W-:Y:S01]  /*05d0*/  IMAD.IADD R13, R6, 0x1, R13 ;  /* 0x00000001060d7824 */ /* 0x010fe200078e020d */
[----:B------:R-:W-:Y:S02]  /*05e0*/  IADD3 R5, PT, PT, -R5, R7, R6 ;  /* 0x0000000705057210 */ /* 0x000fe40007ffe106 */
[----:B-----5:R-:W-:Y:S02]  /*05f0*/  LEA R7, R14, R3, 0x1 ;  /* 0x000000030e077211 */ /* 0x020fe400078e08ff */
[----:B------:R-:W0:Y:S02]  /*0600*/  LDC.64 R2, c[0x0][0x380] ;  /* 0x0000e000ff027b82 */ /* 0x000e240000000a00 */
[----:B------:R-:W-:Y:S01]  /*0610*/  IADD3 R7, PT, PT, -R13, R7, R4 ;  /* 0x000000070d077210 */ /* 0x000fe20007ffe104 */
[----:B------:R-:W-:Y:S02]  /*0620*/  IMAD R4, R5, R5, RZ ;  /* 0x0000000505047224 */ /* 0x000fe400078e02ff */
[----:B------:R-:W-:-:S02]  /*0630*/  VIADD R5, R0, 0xffffffff ;  /* 0xffffffff00057836 */ /* 0x000fc40000000000 */
[----:B------:R-:W-:Y:S01]  /*0640*/  IMAD R4, R7, R7, R4 ;  /* 0x0000000707047224 */ /* 0x000fe200078e0204 */
[----:B------:R-:W-:Y:S02]  /*0650*/  BAR.SYNC.DEFER_BLOCKING 0x0 ;  /* 0x0000000000007b1d */ /* 0x000fe40000010000 */
[----:B------:R-:W-:Y:S02]  /*0660*/  ISETP.NE.AND P2, PT, R8, R5, PT ;  /* 0x000000050800720c */ /* 0x000fe40003f45270 */
[----:B------:R-:W-:Y:S01]  /*0670*/  ISETP.GT.AND P1, PT, R4, UR5, PT ;  /* 0x0000000504007c0c */ /* 0x000fe2000bf24270 */
[----:B0-----:R-:W-:-:S12]  /*0680*/  IMAD.WIDE R2, R9, 0x4, R2 ;  /* 0x0000000409027825 */ /* 0x001fd800078e0202 */
[----:B------:R-:W-:-:S05]  /*0690*/  @P1 MOV R5, 0xff ;  /* 0x000000ff00051802 */ /* 0x000fca0000000f00 */
[----:B------:R0:W-:Y:S04]  /*06a0*/  @P1 STG.E desc[UR6][R2.64], R5 ;  /* 0x0000000502001986 */ /* 0x0001e8000c101906 */
[----:B------:R0:W-:Y:S01]  /*06b0*/  @!P1 STG.E desc[UR6][R2.64], RZ ;  /* 0x000000ff02009986 */ /* 0x0001e2000c101906 */
[----:B------:R-:W-:Y:S05]  /*06c0*/  @P0 EXIT P2 ;  /* 0x000000000000094d */ /* 0x000fea0001000000 */
[----:B------:R-:W-:Y:S01]  /*06d0*/  STG.E desc[UR6][R2.64], RZ ;  /* 0x000000ff02007986 */ /* 0x000fe2000c101906 */
[----:B------:R-:W-:Y:S05]  /*06e0*/  EXIT ;  /* 0x000000000000794d */ /* 0x000fea0003800000 */
.L_x_9:
[----:B------:R-:W-:-:S00]  /*06f0*/  BRA `(.L_x_9) ;  /* 0xfffffffc00fc7947 */ /* 0x000fc0000383ffff */
[----:B------:R-:W-:-:S00]  /*0700*/  NOP ;  /* 0x0000000000007918 */ /* 0x000fc00000000000 */
[----:B------:R-:W-:-:S00]  /*0710*/  NOP ;  /* 0x0000000000007918 */ /* 0x000fc00000000000 */
[----:B------:R-:W-:-:S00]  /*0720*/  NOP ;  /* 0x0000000000007918 */ /* 0x000fc00000000000 */
[----:B------:R-:W-:-:S00]  /*0730*/  NOP ;  /* 0x0000000000007918 */ /* 0x000fc00000000000 */
[----:B------:R-:W-:-:S00]  /*0740*/  NOP ;  /* 0x0000000000007918 */ /* 0x000fc00000000000 */
[----:B------:R-:W-:-:S00]  /*0750*/  NOP ;  /* 0x0000000000007918 */ /* 0x000fc00000000000 */
[----:B------:R-:W-:-:S00]  /*0760*/  NOP ;  /* 0x0000000000007918 */ /* 0x000fc00000000000 */
[----:B------:R-:W-:-:S00]  /*0770*/  NOP ;  /* 0x0000000000007918 */ /* 0x000fc00000000000 */
.L_x_11:


//--------------------- .text._Z8d_sobel1PiPjiii  --------------------------
	.section	.text._Z8d_sobel1PiPjiii,"ax",@progbits
	.align	128
        .global         _Z8d_sobel1PiPjiii
        .type           _Z8d_sobel1PiPjiii,@function
        .size           _Z8d_sobel1PiPjiii,(.L_x_12 - _Z8d_sobel1PiPjiii)
        .other          _Z8d_sobel1PiPjiii,@"STO_CUDA_ENTRY STV_DEFAULT"
_Z8d_sobel1PiPjiii:
.text._Z8d_sobel1PiPjiii:
[----:B------:R-:W-:Y:S01]  /*0000*/  LDC R1, c[0x0][0x37c] ;  /* 0x0000df00ff017b82 */ /* 0x000fe20000000800 */
[----:B------:R-:W0:Y:S07]  /*0010*/  S2R R0, SR_TID.Y ;  /* 0x0000000000007919 */ /* 0x000e2e0000002200 */
[----:B------:R-:W1:Y:S01]  /*0020*/  LDC R2, c[0x0][0x360] ;  /* 0x0000d800ff027b82 */ /* 0x000e620000000800 */
[----:B------:R-:W1:Y:S07]  /*0030*/  S2R R3, SR_TID.X ;  /* 0x0000000000037919 */ /* 0x000e6e0000002100 */
[----:B------:R-:W0:Y:S08]  /*0040*/  S2UR UR5, SR_CTAID.Y ;  /* 0x00000000000579c3 */ /* 0x000e300000002600 */
[----:B------:R-:W0:Y:S08]  /*0050*/  LDC R5, c[0x0][0x364] ;  /* 0x0000d900ff057b82 */ /* 0x000e300000000800 */
[----:B------:R-:W1:Y:S01]  /*0060*/  S2UR UR4, SR_CTAID.X ;  /* 0x00000000000479c3 */ /* 0x000e620000002500 */
[----:B0-----:R-:W-:-:S05]  /*0070*/  IMAD R0, R5, UR5, R0 ;  /* 0x0000000505007c24 */ /* 0x001fca000f8e0200 */
[----:B------:R-:W-:Y:S01]  /*0080*/  IADD3 R4, PT, PT, R0, -0x1, RZ ;  /* 0xffffffff00047810 */ /* 0x000fe20007ffe0ff */
[----:B-1----:R-:W-:-:S03]  /*0090*/  IMAD R3, R2, UR4, R3 ;  /* 0x0000000402037c24 */ /* 0x002fc6000f8e0203 */
[----:B------:R-:W-:Y:S02]  /*00a0*/  ISETP.GT.U32.AND P0, PT, R4, 0x17d, PT ;  /* 0x0000017d0400780c */ /* 0x000fe40003f04070 */
[----:B------:R-:W-:-:S04]  /*00b0*/  IADD3 R2, PT, PT, R3, -0x1, RZ ;  /* 0xffffffff03027810 */ /* 0x000fc80007ffe0ff */
[----:B------:R-:W-:-:S13]  /*00c0*/  ISETP.GT.U32.OR P0, PT, R2, 0x1dd, P0 ;  /* 0x000001dd0200780c */ /* 0x000fda0000704470 */
[----:B------:R-:W-:Y:S05]  /*00d0*/  @P0 EXIT ;  /* 0x000000000000094d */ /* 0x000fea0003800000 */
[----:B------:R-:W0:Y:S01]  /*00e0*/  LDC R2, c[0x0][0x390] ;  /* 0x0000e400ff027b82 */ /* 0x000e220000000800 */
[----:B------:R-:W1:Y:S01]  /*00f0*/  LDCU.64 UR4, c[0x0][0x358] ;  /* 0x00006b00ff0477ac */ /* 0x000e620008000a00 */
[----:B------:R-:W2:Y:S06]  /*0100*/  LDCU UR6, c[0x0][0x398] ;  /* 0x00007300ff0677ac */ /* 0x000eac0008000800 */
[----:B------:R-:W3:Y:S01]  /*0110*/  LDC.64 R4, c[0x0][0x388] ;  /* 0x0000e200ff047b82 */ /* 0x000ee20000000a00 */
[----:B0-----:R-:W-:-:S05]  /*0120*/  IMAD R7, R3, R2, -R2 ;  /* 0x0000000203077224 */ /* 0x001fca00078e0a02 */
[----:B------:R-:W-:-:S05]  /*0130*/  IADD3 R7, PT, PT, R0, R7, RZ ;  /* 0x0000000700077210 */ /* 0x000fca0007ffe0ff */
[----:B---3--:R-:W-:-:S05]  /*0140*/  IMAD.WIDE R4, R7, 0x4, R4 ;  /* 0x0000000407047825 */ /* 0x008fca00078e0204 */
[----:B-1----:R-:W3:Y:S01]  /*0150*/  LDG.E.CONSTANT R10, desc[UR4][R4.64+0x4] ;  /* 0x00000404040a7981 */ /* 0x002ee2000c1e9900 */
[----:B------:R-:W-:-:S03]  /*0160*/  IMAD.WIDE R6, R2, 0x4, R4 ;  /* 0x0000000402067825 */ /* 0x000fc600078e0204 */
[----:B------:R-:W3:Y:S01]  /*0170*/  LDG.E.CONSTANT R11, desc[UR4][R4.64+-0x4] ;  /* 0xfffffc04040b7981 */ /* 0x000ee2000c1e9900 */
[----:B------:R-:W-:-:S03]  /*0180*/  IMAD.WIDE R8, R2, 0x4, R6 ;  /* 0x0000000402087825 */ /* 0x000fc600078e0206 */
[----:B------:R-:W4:Y:S04]  /*0190*/  LDG.E.CONSTANT R12, desc[UR4][R6.64+0x4] ;  /* 0x00000404060c7981 */ /* 0x000f28000c1e9900 */
[----:B------:R0:W5:Y:S04]  /*01a0*/  LDG.E.CONSTANT R13, desc[UR4][R6.64+-0x4] ;  /* 0xfffffc04060d7981 */ /* 0x000168000c1e9900 */
[----:B------:R-:W5:Y:S04]  /*01b0*/  LDG.E.CONSTANT R16, desc[UR4][R8.64+-0x4] ;  /* 0xfffffc0408107981 */ /* 0x000f68000c1e9900 */
[----:B------:R-:W2:Y:S04]  /*01c0*/  LDG.E.CONSTANT R17, desc[UR4][R8.64] ;  /* 0x0000000408117981 */ /* 0x000ea8000c1e9900 */
[----:B------:R-:W2:Y:S04]  /*01d0*/  LDG.E.CONSTANT R18, desc[UR4][R4.64] ;  /* 0x0000000404127981 */ /* 0x000ea8000c1e9900 */
[----:B------:R-:W2:Y:S01]  /*01e0*/  LDG.E.CONSTANT R14, desc[UR4][R8.64+0x4] ;  /* 0x00000404080e7981 */ /* 0x000ea2000c1e9900 */
[----:B0-----:R-:W-:Y:S01]  /*01f0*/  IMAD R7, R3, R2, R0 ;  /* 0x0000000203077224 */ /* 0x001fe200078e0200 */
[----:B---3--:R-:W-:-:S05]  /*0200*/  IADD3 R15, PT, PT, R10, -R11, RZ ;  /* 0x8000000b0a0f7210 */ /* 0x008fca0007ffe0ff */
[----:B----4-:R-:W-:Y:S01]  /*0210*/  IMAD R15, R12, 0x2, R15 ;  /* 0x000000020c0f7824 */ /* 0x010fe200078e020f */
[-C--:B-----5:R-:W-:Y:S02]  /*0220*/  LEA R13, R13, R16.reuse, 0x1 ;  /* 0x000000100d0d7211 */ /* 0x0a0fe400078e08ff */
[----:B--2---:R-:W-:Y:S01]  /*0230*/  LEA R17, R17, R16, 0x1 ;  /* 0x0000001011117211 */ /* 0x004fe200078e08ff */
[----:B------:R-:W-:Y:S01]  /*0240*/  IMAD R11, R18, 0x2, R11 ;  /* 0x00000002120b7824 */ /* 0x000fe200078e020b */
[----:B------:R-:W-:Y:S02]  /*0250*/  IADD3 R13, PT, PT, -R13, R15, R14 ;  /* 0x0000000f0d0d7210 */ /* 0x000fe40007ffe10e */
[----:B------:R-:W-:-:S03]  /*0260*/  IADD3 R17, PT, PT, R14, R17, RZ ;  /* 0x000000110e117210 */ /* 0x000fc60007ffe0ff */
[----:B------:R-:W-:Y:S01]  /*0270*/  IMAD R4, R13, R13, RZ ;  /* 0x0000000d0d047224 */ /* 0x000fe200078e02ff */
[----:B------:R-:W-:-:S05]  /*0280*/  IADD3 R11, PT, PT, -R17, R11, R10 ;  /* 0x0000000b110b7210 */ /* 0x000fca0007ffe10a */
[----:B------:R-:W-:-:S05]  /*0290*/  IMAD R4, R11, R11, R4 ;  /* 0x0000000b0b047224 */ /* 0x000fca00078e0204 */
[----:B------:R-:W-:-:S13]  /*02a0*/  ISETP.GT.AND P0, PT, R4, UR6, PT ;  /* 0x0000000604007c0c */ /* 0x000fda000bf04270 */
[----:B------:R-:W0:Y:S01]  /*02b0*/  @P0 LDC.64 R4, c[0x0][0x380] ;  /* 0x0000e000ff040b82 */ /* 0x000e220000000a00 */
[----:B------:R-:W-:Y:S01]  /*02c0*/  @P0 MOV R9, 0xff ;  /* 0x000000ff00090802 */ /* 0x000fe20000000f00 */
[----:B0-----:R-:W-:-:S05]  /*02d0*/  @P0 IMAD.WIDE R2, R7, 0x4, R4 ;  /* 0x0000000407020825 */ /* 0x001fca00078e0204 */
[----:B------:R0:W-:Y:S01]  /*02e0*/  @P0 STG.E desc[UR4][R2.64], R9 ;  /* 0x0000000902000986 */ /* 0x0001e2000c101904 */
[----:B------:R-:W-:Y:S05]  /*02f0*/  @P0 EXIT ;  /* 0x000000000000094d */ /* 0x000fea0003800000 */
[----:B0-----:R-:W0:Y:S02]  /*0300*/  LDC.64 R2, c[0x0][0x380] ;  /* 0x0000e000ff027b82 */ /* 0x001e240000000a00 */
[----:B0-----:R-:W-:-:S05]  /*0310*/  IMAD.WIDE R2, R7, 0x4, R2 ;  /* 0x0000000407027825 */ /* 0x001fca00078e0202 */
[----:B------:R-:W-:Y:S01]  /*0320*/  STG.E desc[UR4][R2.64], RZ ;  /* 0x000000ff02007986 */ /* 0x000fe2000c101904 */
[----:B------:R-:W-:Y:S05]  /*0330*/  EXIT ;  /* 0x000000000000794d */ /* 0x000fea0003800000 */
.L_x_10:
        /* <DEDUP_REMOVED lines=12> */
.L_x_12:


//--------------------- .nv.shared._Z8d_sobel2PiPjiii --------------------------
	.section	.nv.shared._Z8d_sobel2PiPjiii,"aw",@nobits
	.sectionflags	@""
	.align	4
.nv.shared._Z8d_sobel2PiPjiii:
	.zero		5648


//--------------------- .nv.shared.reserved.0     --------------------------
	.section	.nv.shared.reserved.0,"aw",@nobits
	.weak		__nv_reservedSMEM_offset_0_alias
	.size		__nv_reservedSMEM_offset_0_alias, 0, 64
	.other		__nv_reservedSMEM_offset_0_alias,@"STO_CUDA_RESERVED_SHARED STV_DEFAULT"
__nv_reservedSMEM_offset_0_alias:
	.zero		0
	.zero		64


//--------------------- .nv.constant0._Z8d_sobel2PiPjiii --------------------------
	.section	.nv.constant0._Z8d_sobel2PiPjiii,"a",@progbits
	.sectionflags	@""
	.align	4
.nv.constant0._Z8d_sobel2PiPjiii:
	.zero		924


//--------------------- .nv.constant0._Z8d_sobel1PiPjiii --------------------------
	.section	.nv.constant0._Z8d_sobel1PiPjiii,"a",@progbits
	.sectionflags	@""
	.align	4
.nv.constant0._Z8d_sobel1PiPjiii:
	.zero		924


//--------------------- SYMBOLS --------------------------

	.type		.nv.reservedSmem.offset0,@object
	.size		.nv.reservedSmem.offset0,0x4
	.type		.nv.reservedSmem.cap,@object
	.size		.nv.reservedSmem.cap,0x4
